//
// Generated by NVIDIA NVVM Compiler
//
// Compiler Build ID: CL-36424714
// Cuda compilation tools, release 13.0, V13.0.88
// Based on NVVM 20.0.0
//

.version 9.0
.target sm_100
.address_size 64

	// .globl	_ZN3cub18CUB_300001_SM_10006detail11EmptyKernelIvEEvv
.global .align 1 .b8 _ZN41_INTERNAL_613a68c6_4_k_cu_718aab88_2022534cuda3std3__45__cpo5beginE[1];
.global .align 1 .b8 _ZN41_INTERNAL_613a68c6_4_k_cu_718aab88_2022534cuda3std3__45__cpo3endE[1];
.global .align 1 .b8 _ZN41_INTERNAL_613a68c6_4_k_cu_718aab88_2022534cuda3std3__45__cpo6cbeginE[1];
.global .align 1 .b8 _ZN41_INTERNAL_613a68c6_4_k_cu_718aab88_2022534cuda3std3__45__cpo4cendE[1];
.global .align 1 .b8 _ZN41_INTERNAL_613a68c6_4_k_cu_718aab88_2022534cuda3std3__45__cpo6rbeginE[1];
.global .align 1 .b8 _ZN41_INTERNAL_613a68c6_4_k_cu_718aab88_2022534cuda3std3__45__cpo4rendE[1];
.global .align 1 .b8 _ZN41_INTERNAL_613a68c6_4_k_cu_718aab88_2022534cuda3std3__45__cpo7crbeginE[1];
.global .align 1 .b8 _ZN41_INTERNAL_613a68c6_4_k_cu_718aab88_2022534cuda3std3__45__cpo5crendE[1];
.global .align 1 .b8 _ZN41_INTERNAL_613a68c6_4_k_cu_718aab88_2022534cuda3std3__443_GLOBAL__N__613a68c6_4_k_cu_718aab88_2022536ignoreE[1];
.global .align 1 .b8 _ZN41_INTERNAL_613a68c6_4_k_cu_718aab88_2022534cuda3std3__419piecewise_constructE[1];
.global .align 1 .b8 _ZN41_INTERNAL_613a68c6_4_k_cu_718aab88_2022534cuda3std3__48in_placeE[1];
.global .align 1 .b8 _ZN41_INTERNAL_613a68c6_4_k_cu_718aab88_2022534cuda3std3__420unreachable_sentinelE[1];
.global .align 1 .b8 _ZN41_INTERNAL_613a68c6_4_k_cu_718aab88_2022534cuda3std3__47nulloptE[1];
.global .align 1 .b8 _ZN41_INTERNAL_613a68c6_4_k_cu_718aab88_2022534cuda3std3__48unexpectE[1];
.global .align 1 .b8 _ZN41_INTERNAL_613a68c6_4_k_cu_718aab88_2022534cuda3std6ranges3__45__cpo4swapE[1];
.global .align 1 .b8 _ZN41_INTERNAL_613a68c6_4_k_cu_718aab88_2022534cuda3std6ranges3__45__cpo9iter_moveE[1];
.global .align 1 .b8 _ZN41_INTERNAL_613a68c6_4_k_cu_718aab88_2022534cuda3std6ranges3__45__cpo5beginE[1];
.global .align 1 .b8 _ZN41_INTERNAL_613a68c6_4_k_cu_718aab88_2022534cuda3std6ranges3__45__cpo3endE[1];
.global .align 1 .b8 _ZN41_INTERNAL_613a68c6_4_k_cu_718aab88_2022534cuda3std6ranges3__45__cpo6cbeginE[1];
.global .align 1 .b8 _ZN41_INTERNAL_613a68c6_4_k_cu_718aab88_2022534cuda3std6ranges3__45__cpo4cendE[1];
.global .align 1 .b8 _ZN41_INTERNAL_613a68c6_4_k_cu_718aab88_2022534cuda3std6ranges3__45__cpo7advanceE[1];
.global .align 1 .b8 _ZN41_INTERNAL_613a68c6_4_k_cu_718aab88_2022534cuda3std6ranges3__45__cpo9iter_swapE[1];
.global .align 1 .b8 _ZN41_INTERNAL_613a68c6_4_k_cu_718aab88_2022534cuda3std6ranges3__45__cpo4nextE[1];
.global .align 1 .b8 _ZN41_INTERNAL_613a68c6_4_k_cu_718aab88_2022534cuda3std6ranges3__45__cpo4prevE[1];
.global .align 1 .b8 _ZN41_INTERNAL_613a68c6_4_k_cu_718aab88_2022534cuda3std6ranges3__45__cpo4dataE[1];
.global .align 1 .b8 _ZN41_INTERNAL_613a68c6_4_k_cu_718aab88_2022534cuda3std6ranges3__45__cpo5cdataE[1];
.global .align 1 .b8 _ZN41_INTERNAL_613a68c6_4_k_cu_718aab88_2022534cuda3std6ranges3__45__cpo4sizeE[1];
.global .align 1 .b8 _ZN41_INTERNAL_613a68c6_4_k_cu_718aab88_2022534cuda3std6ranges3__45__cpo5ssizeE[1];
.global .align 1 .b8 _ZN41_INTERNAL_613a68c6_4_k_cu_718aab88_2022534cuda3std6ranges3__45__cpo8distanceE[1];
.global .align 1 .b8 _ZN41_INTERNAL_613a68c6_4_k_cu_718aab88_2022536thrust24THRUST_300001_SM_1000_NS8cuda_cub3parE[1];
.global .align 1 .b8 _ZN41_INTERNAL_613a68c6_4_k_cu_718aab88_2022536thrust24THRUST_300001_SM_1000_NS8cuda_cub10par_nosyncE[1];
.global .align 1 .b8 _ZN41_INTERNAL_613a68c6_4_k_cu_718aab88_2022536thrust24THRUST_300001_SM_1000_NS6system6detail10sequential3seqE[1];
.global .align 1 .b8 _ZN41_INTERNAL_613a68c6_4_k_cu_718aab88_2022536thrust24THRUST_300001_SM_1000_NS6system3cpp3parE[1];
.global .align 1 .b8 _ZN41_INTERNAL_613a68c6_4_k_cu_718aab88_2022536thrust24THRUST_300001_SM_1000_NS12placeholders2_1E[1];
.global .align 1 .b8 _ZN41_INTERNAL_613a68c6_4_k_cu_718aab88_2022536thrust24THRUST_300001_SM_1000_NS12placeholders2_2E[1];
.global .align 1 .b8 _ZN41_INTERNAL_613a68c6_4_k_cu_718aab88_2022536thrust24THRUST_300001_SM_1000_NS12placeholders2_3E[1];
.global .align 1 .b8 _ZN41_INTERNAL_613a68c6_4_k_cu_718aab88_2022536thrust24THRUST_300001_SM_1000_NS12placeholders2_4E[1];
.global .align 1 .b8 _ZN41_INTERNAL_613a68c6_4_k_cu_718aab88_2022536thrust24THRUST_300001_SM_1000_NS12placeholders2_5E[1];
.global .align 1 .b8 _ZN41_INTERNAL_613a68c6_4_k_cu_718aab88_2022536thrust24THRUST_300001_SM_1000_NS12placeholders2_6E[1];
.global .align 1 .b8 _ZN41_INTERNAL_613a68c6_4_k_cu_718aab88_2022536thrust24THRUST_300001_SM_1000_NS12placeholders2_7E[1];
.global .align 1 .b8 _ZN41_INTERNAL_613a68c6_4_k_cu_718aab88_2022536thrust24THRUST_300001_SM_1000_NS12placeholders2_8E[1];
.global .align 1 .b8 _ZN41_INTERNAL_613a68c6_4_k_cu_718aab88_2022536thrust24THRUST_300001_SM_1000_NS12placeholders2_9E[1];
.global .align 1 .b8 _ZN41_INTERNAL_613a68c6_4_k_cu_718aab88_2022536thrust24THRUST_300001_SM_1000_NS12placeholders3_10E[1];
.global .align 1 .b8 _ZN41_INTERNAL_613a68c6_4_k_cu_718aab88_2022536thrust24THRUST_300001_SM_1000_NS3seqE[1];
.global .align 1 .b8 _ZN41_INTERNAL_613a68c6_4_k_cu_718aab88_2022536thrust24THRUST_300001_SM_1000_NS6deviceE[1];

.visible .entry _ZN3cub18CUB_300001_SM_10006detail11EmptyKernelIvEEvv()
{


	ret;

}


// ===== COMPILED SASS (sm_100) =====

	.target	sm_100

	.elftype	@"ET_EXEC"


//--------------------- .note.nv.tkinfo           --------------------------
	.section	.note.nv.tkinfo,"",@"SHT_NOTE"
	.sectionflags	@"SHF_NOTE_NV_TKINFO"
	.tkinfo
        /*0018*/ 	.word	0x00000002
        /*0030*/ 	.string	""
        /*0030*/ 	.string	"ptxas"
        /*0030*/ 	.string	"Cuda compilation tools, release 13.0, V13.0.88"
        /*0030*/ 	.string	"Build cuda_13.0.r13.0/compiler.36424714_0"
        /*0030*/ 	.string	"-arch sm_100 -m 64 "



//--------------------- .note.nv.cuinfo           --------------------------
	.section	.note.nv.cuinfo,"",@"SHT_NOTE"
	.sectionflags	@"SHF_NOTE_NV_CUINFO"
        /*0018*/ 	.short	0x0002
        /*001a*/ 	.short	0x0064
        /*001c*/ 	.short	0x0082
	.zero		2


//--------------------- .nv.info                  --------------------------
	.section	.nv.info,"",@"SHT_CUDA_INFO"
	.align	4


	//----- nvinfo : EIATTR_REGCOUNT
	.align		4
        /*0000*/ 	.byte	0x04, 0x2f
        /*0002*/ 	.short	(.L_46 - .L_45)
	.align		4
.L_45:
        /*0004*/ 	.word	index@(_ZN3cub18CUB_300001_SM_10006detail11EmptyKernelIvEEvv)
        /*0008*/ 	.word	0x00000004


	//----- nvinfo : EIATTR_FRAME_SIZE
	.align		4
.L_46:
        /*000c*/ 	.byte	0x04, 0x11
        /*000e*/ 	.short	(.L_48 - .L_47)
	.align		4
.L_47:
        /*0010*/ 	.word	index@(_ZN3cub18CUB_300001_SM_10006detail11EmptyKernelIvEEvv)
        /*0014*/ 	.word	0x00000000


	//----- nvinfo : EIATTR_MIN_STACK_SIZE
	.align		4
.L_48:
        /*0018*/ 	.byte	0x04, 0x12
        /*001a*/ 	.short	(.L_50 - .L_49)
	.align		4
.L_49:
        /*001c*/ 	.word	index@(_ZN3cub18CUB_300001_SM_10006detail11EmptyKernelIvEEvv)
        /*0020*/ 	.word	0x00000000
.L_50:


//--------------------- .nv.compat                --------------------------
	.section	.nv.compat,"",@"SHT_CUDA_COMPAT_INFO"
	.align	4
        /*0000*/ 	.byte	0x02, 0x09, 0x00, 0x00, 0x02, 0x02, 0x01, 0x00, 0x02, 0x05, 0x05, 0x00, 0x03, 0x07, 0x01, 0x01
        /*0010*/ 	.byte	0x02, 0x03, 0x00, 0x00, 0x02, 0x06, 0x01, 0x00, 0x04, 0x0b, 0x08, 0x00, 0x09, 0x00, 0x00, 0x00
        /*0020*/ 	.byte	0x00, 0x00, 0x00, 0x00


//--------------------- .nv.info._ZN3cub18CUB_300001_SM_10006detail11EmptyKernelIvEEvv --------------------------
	.section	.nv.info._ZN3cub18CUB_300001_SM_10006detail11EmptyKernelIvEEvv,"",@"SHT_CUDA_INFO"
	.sectionflags	@""
	.align	4


	//----- nvinfo : EIATTR_CUDA_API_VERSION
	.align		4
        /*0000*/ 	.byte	0x04, 0x37
        /*0002*/ 	.short	(.L_52 - .L_51)
.L_51:
        /*0004*/ 	.word	0x00000082


	//----- nvinfo : EIATTR_SPARSE_MMA_MASK
	.align		4
.L_52:
        /*0008*/ 	.byte	0x03, 0x50
        /*000a*/ 	.short	0x0000


	//----- nvinfo : EIATTR_MAXREG_COUNT
	.align		4
        /*000c*/ 	.byte	0x03, 0x1b
        /*000e*/ 	.short	0x00ff


	//----- nvinfo : EIATTR_MERCURY_ISA_VERSION
	.align		4
        /*0010*/ 	.byte	0x03, 0x5f
        /*0012*/ 	.short	0x0101


	//----- nvinfo : EIATTR_VRC_CTA_INIT_COUNT
	.align		4
        /*0014*/ 	.byte	0x02, 0x4a
	.zero		1
	.zero		1


	//----- nvinfo : EIATTR_EXIT_INSTR_OFFSETS
	.align		4
        /*0018*/ 	.byte	0x04, 0x1c
        /*001a*/ 	.short	(.L_54 - .L_53)


	//   ....[0]....
.L_53:
        /*001c*/ 	.word	0x00000010


	//----- nvinfo : EIATTR_SW_WAR
	.align		4
.L_54:
        /*0020*/ 	.byte	0x04, 0x36
        /*0022*/ 	.short	(.L_56 - .L_55)
.L_55:
        /*0024*/ 	.word	0x00000008
.L_56:


//--------------------- .nv.callgraph             --------------------------
	.section	.nv.callgraph,"",@"SHT_CUDA_CALLGRAPH"
	.align	4
	.sectionentsize	8
	.align		4
        /*0000*/ 	.word	0x00000000
	.align		4
        /*0004*/ 	.word	0xffffffff
	.align		4
        /*0008*/ 	.word	0x00000000
	.align		4
        /*000c*/ 	.word	0xfffffffe
	.align		4
        /*0010*/ 	.word	0x00000000
	.align		4
        /*0014*/ 	.word	0xfffffffd
	.align		4
        /*0018*/ 	.word	0x00000000
	.align		4
        /*001c*/ 	.word	0xfffffffc


//--------------------- .nv.constant4             --------------------------
	.section	.nv.constant4,"a",@progbits
	.align	8
	.align		8
.nv.constant4:
        /*0000*/ 	.dword	_ZN41_INTERNAL_613a68c6_4_k_cu_718aab88_2025714cuda3std3__45__cpo5beginE
	.align		8
        /*0008*/ 	.dword	_ZN41_INTERNAL_613a68c6_4_k_cu_718aab88_2025714cuda3std3__45__cpo3endE
	.align		8
        /*0010*/ 	.dword	_ZN41_INTERNAL_613a68c6_4_k_cu_718aab88_2025714cuda3std3__45__cpo6cbeginE
	.align		8
        /*0018*/ 	.dword	_ZN41_INTERNAL_613a68c6_4_k_cu_718aab88_2025714cuda3std3__45__cpo4cendE
	.align		8
        /*0020*/ 	.dword	_ZN41_INTERNAL_613a68c6_4_k_cu_718aab88_2025714cuda3std3__45__cpo6rbeginE
	.align		8
        /*0028*/ 	.dword	_ZN41_INTERNAL_613a68c6_4_k_cu_718aab88_2025714cuda3std3__45__cpo4rendE
	.align		8
        /*0030*/ 	.dword	_ZN41_INTERNAL_613a68c6_4_k_cu_718aab88_2025714cuda3std3__45__cpo7crbeginE
	.align		8
        /*0038*/ 	.dword	_ZN41_INTERNAL_613a68c6_4_k_cu_718aab88_2025714cuda3std3__45__cpo5crendE
	.align		8
        /*0040*/ 	.dword	_ZN41_INTERNAL_613a68c6_4_k_cu_718aab88_2025714cuda3std3__443_GLOBAL__N__613a68c6_4_k_cu_718aab88_2025716ignoreE
	.align		8
        /*0048*/ 	.dword	_ZN41_INTERNAL_613a68c6_4_k_cu_718aab88_2025714cuda3std3__419piecewise_constructE
	.align		8
        /*0050*/ 	.dword	_ZN41_INTERNAL_613a68c6_4_k_cu_718aab88_2025714cuda3std3__48in_placeE
	.align		8
        /*0058*/ 	.dword	_ZN41_INTERNAL_613a68c6_4_k_cu_718aab88_2025714cuda3std3__420unreachable_sentinelE
	.align		8
        /*0060*/ 	.dword	_ZN41_INTERNAL_613a68c6_4_k_cu_718aab88_2025714cuda3std3__47nulloptE
	.align		8
        /*0068*/ 	.dword	_ZN41_INTERNAL_613a68c6_4_k_cu_718aab88_2025714cuda3std3__48unexpectE
	.align		8
        /*0070*/ 	.dword	_ZN41_INTERNAL_613a68c6_4_k_cu_718aab88_2025714cuda3std6ranges3__45__cpo4swapE
	.align		8
        /*0078*/ 	.dword	_ZN41_INTERNAL_613a68c6_4_k_cu_718aab88_2025714cuda3std6ranges3__45__cpo9iter_moveE
	.align		8
        /*0080*/ 	.dword	_ZN41_INTERNAL_613a68c6_4_k_cu_718aab88_2025714cuda3std6ranges3__45__cpo5beginE
	.align		8
        /*0088*/ 	.dword	_ZN41_INTERNAL_613a68c6_4_k_cu_718aab88_2025714cuda3std6ranges3__45__cpo3endE
	.align		8
        /*0090*/ 	.dword	_ZN41_INTERNAL_613a68c6_4_k_cu_718aab88_2025714cuda3std6ranges3__45__cpo6cbeginE
	.align		8
        /*0098*/ 	.dword	_ZN41_INTERNAL_613a68c6_4_k_cu_718aab88_2025714cuda3std6ranges3__45__cpo4cendE
	.align		8
        /*00a0*/ 	.dword	_ZN41_INTERNAL_613a68c6_4_k_cu_718aab88_2025714cuda3std6ranges3__45__cpo7advanceE
	.align		8
        /*00a8*/ 	.dword	_ZN41_INTERNAL_613a68c6_4_k_cu_718aab88_2025714cuda3std6ranges3__45__cpo9iter_swapE
	.align		8
        /*00b0*/ 	.dword	_ZN41_INTERNAL_613a68c6_4_k_cu_718aab88_2025714cuda3std6ranges3__45__cpo4nextE
	.align		8
        /*00b8*/ 	.dword	_ZN41_INTERNAL_613a68c6_4_k_cu_718aab88_2025714cuda3std6ranges3__45__cpo4prevE
	.align		8
        /*00c0*/ 	.dword	_ZN41_INTERNAL_613a68c6_4_k_cu_718aab88_2025714cuda3std6ranges3__45__cpo4dataE
	.align		8
        /*00c8*/ 	.dword	_ZN41_INTERNAL_613a68c6_4_k_cu_718aab88_2025714cuda3std6ranges3__45__cpo5cdataE
	.align		8
        /*00d0*/ 	.dword	_ZN41_INTERNAL_613a68c6_4_k_cu_718aab88_2025714cuda3std6ranges3__45__cpo4sizeE
	.align		8
        /*00d8*/ 	.dword	_ZN41_INTERNAL_613a68c6_4_k_cu_718aab88_2025714cuda3std6ranges3__45__cpo5ssizeE
	.align		8
        /*00e0*/ 	.dword	_ZN41_INTERNAL_613a68c6_4_k_cu_718aab88_2025714cuda3std6ranges3__45__cpo8distanceE
	.align		8
        /*00e8*/ 	.dword	_ZN41_INTERNAL_613a68c6_4_k_cu_718aab88_2025716thrust24THRUST_300001_SM_1000_NS8cuda_cub3parE
	.align		8
        /*00f0*/ 	.dword	_ZN41_INTERNAL_613a68c6_4_k_cu_718aab88_2025716thrust24THRUST_300001_SM_1000_NS8cuda_cub10par_nosyncE
	.align		8
        /*00f8*/ 	.dword	_ZN41_INTERNAL_613a68c6_4_k_cu_718aab88_2025716thrust24THRUST_300001_SM_1000_NS6system6detail10sequential3seqE
	.align		8
        /*0100*/ 	.dword	_ZN41_INTERNAL_613a68c6_4_k_cu_718aab88_2025716thrust24THRUST_300001_SM_1000_NS6system3cpp3parE
	.align		8
        /*0108*/ 	.dword	_ZN41_INTERNAL_613a68c6_4_k_cu_718aab88_2025716thrust24THRUST_300001_SM_1000_NS12placeholders2_1E
	.align		8
        /*0110*/ 	.dword	_ZN41_INTERNAL_613a68c6_4_k_cu_718aab88_2025716thrust24THRUST_300001_SM_1000_NS12placeholders2_2E
	.align		8
        /*0118*/ 	.dword	_ZN41_INTERNAL_613a68c6_4_k_cu_718aab88_2025716thrust24THRUST_300001_SM_1000_NS12placeholders2_3E
	.align		8
        /*0120*/ 	.dword	_ZN41_INTERNAL_613a68c6_4_k_cu_718aab88_2025716thrust24THRUST_300001_SM_1000_NS12placeholders2_4E
	.align		8
        /*0128*/ 	.dword	_ZN41_INTERNAL_613a68c6_4_k_cu_718aab88_2025716thrust24THRUST_300001_SM_1000_NS12placeholders2_5E
	.align		8
        /*0130*/ 	.dword	_ZN41_INTERNAL_613a68c6_4_k_cu_718aab88_2025716thrust24THRUST_300001_SM_1000_NS12placeholders2_6E
	.align		8
        /*0138*/ 	.dword	_ZN41_INTERNAL_613a68c6_4_k_cu_718aab88_2025716thrust24THRUST_300001_SM_1000_NS12placeholders2_7E
	.align		8
        /*0140*/ 	.dword	_ZN41_INTERNAL_613a68c6_4_k_cu_718aab88_2025716thrust24THRUST_300001_SM_1000_NS12placeholders2_8E
	.align		8
        /*0148*/ 	.dword	_ZN41_INTERNAL_613a68c6_4_k_cu_718aab88_2025716thrust24THRUST_300001_SM_1000_NS12placeholders2_9E
	.align		8
        /*0150*/ 	.dword	_ZN41_INTERNAL_613a68c6_4_k_cu_718aab88_2025716thrust24THRUST_300001_SM_1000_NS12placeholders3_10E
	.align		8
        /*0158*/ 	.dword	_ZN41_INTERNAL_613a68c6_4_k_cu_718aab88_2025716thrust24THRUST_300001_SM_1000_NS3seqE
	.align		8
        /*0160*/ 	.dword	_ZN41_INTERNAL_613a68c6_4_k_cu_718aab88_2025716thrust24THRUST_300001_SM_1000_NS6deviceE


//--------------------- .text._ZN3cub18CUB_300001_SM_10006detail11EmptyKernelIvEEvv --------------------------
	.section	.text._ZN3cub18CUB_300001_SM_10006detail11EmptyKernelIvEEvv,"ax",@progbits
	.align	128
        .global         _ZN3cub18CUB_300001_SM_10006detail11EmptyKernelIvEEvv
        .type           _ZN3cub18CUB_300001_SM_10006detail11EmptyKernelIvEEvv,@function
        .size           _ZN3cub18CUB_300001_SM_10006detail11EmptyKernelIvEEvv,(.L_x_1 - _ZN3cub18CUB_300001_SM_10006detail11EmptyKernelIvEEvv)
        .other          _ZN3cub18CUB_300001_SM_10006detail11EmptyKernelIvEEvv,@"STO_CUDA_ENTRY STV_DEFAULT"
_ZN3cub18CUB_300001_SM_10006detail11EmptyKernelIvEEvv:
.text._ZN3cub18CUB_300001_SM_10006detail11EmptyKernelIvEEvv:
[----:B------:R-:W-:Y:S01]  /*0000*/  LDC R1, c[0x0][0x37c] ;  /* 0x0000df00ff017b82 */ /* 0x000fe20000000800 */
[----:B------:R-:W-:Y:S05]  /*0010*/  EXIT ;  /* 0x000000000000794d */ /* 0x000fea0003800000 */
.L_x_0:
[----:B------:R-:W-:-:S00]  /*0020*/  BRA `(.L_x_0) ;  /* 0xfffffffc00fc7947 */ /* 0x000fc0000383ffff */
[----:B------:R-:W-:-:S00]  /*0030*/  NOP ;  /* 0x0000000000007918 */ /* 0x000fc00000000000 */
        /* <DEDUP_REMOVED lines=12> */
.L_x_1:


//--------------------- .nv.shared.reserved.0     --------------------------
	.section	.nv.shared.reserved.0,"aw",@nobits
	.weak		__nv_reservedSMEM_offset_0_alias
	.size		__nv_reservedSMEM_offset_0_alias, 0, 64
	.other		__nv_reservedSMEM_offset_0_alias,@"STO_CUDA_RESERVED_SHARED STV_DEFAULT"
__nv_reservedSMEM_offset_0_alias:
	.zero		0
	.zero		64


//--------------------- .nv.global                --------------------------
	.section	.nv.global,"aw",@nobits
.nv.global:
	.type		_ZN41_INTERNAL_613a68c6_4_k_cu_718aab88_2025716thrust24THRUST_300001_SM_1000_NS12placeholders2_8E,@object
	.size		_ZN41_INTERNAL_613a68c6_4_k_cu_718aab88_2025716thrust24THRUST_300001_SM_1000_NS12placeholders2_8E,(_ZN41_INTERNAL_613a68c6_4_k_cu_718aab88_2025714cuda3std3__443_GLOBAL__N__613a68c6_4_k_cu_718aab88_2025716ignoreE - _ZN41_INTERNAL_613a68c6_4_k_cu_718aab88_2025716thrust24THRUST_300001_SM_1000_NS12placeholders2_8E)
_ZN41_INTERNAL_613a68c6_4_k_cu_718aab88_2025716thrust24THRUST_300001_SM_1000_NS12placeholders2_8E:
	.zero		1
	.type		_ZN41_INTERNAL_613a68c6_4_k_cu_718aab88_2025714cuda3std3__443_GLOBAL__N__613a68c6_4_k_cu_718aab88_2025716ignoreE,@object
	.size		_ZN41_INTERNAL_613a68c6_4_k_cu_718aab88_2025714cuda3std3__443_GLOBAL__N__613a68c6_4_k_cu_718aab88_2025716ignoreE,(_ZN41_INTERNAL_613a68c6_4_k_cu_718aab88_2025714cuda3std6ranges3__45__cpo4dataE - _ZN41_INTERNAL_613a68c6_4_k_cu_718aab88_2025714cuda3std3__443_GLOBAL__N__613a68c6_4_k_cu_718aab88_2025716ignoreE)
_ZN41_INTERNAL_613a68c6_4_k_cu_718aab88_2025714cuda3std3__443_GLOBAL__N__613a68c6_4_k_cu_718aab88_2025716ignoreE:
	.zero		1
	.type		_ZN41_INTERNAL_613a68c6_4_k_cu_718aab88_2025714cuda3std6ranges3__45__cpo4dataE,@object
	.size		_ZN41_INTERNAL_613a68c6_4_k_cu_718aab88_2025714cuda3std6ranges3__45__cpo4dataE,(_ZN41_INTERNAL_613a68c6_4_k_cu_718aab88_2025716thrust24THRUST_300001_SM_1000_NS6system3cpp3parE - _ZN41_INTERNAL_613a68c6_4_k_cu_718aab88_2025714cuda3std6ranges3__45__cpo4dataE)
_ZN41_INTERNAL_613a68c6_4_k_cu_718aab88_2025714cuda3std6ranges3__45__cpo4dataE:
	.zero		1
	.type		_ZN41_INTERNAL_613a68c6_4_k_cu_718aab88_2025716thrust24THRUST_300001_SM_1000_NS6system3cpp3parE,@object
	.size		_ZN41_INTERNAL_613a68c6_4_k_cu_718aab88_2025716thrust24THRUST_300001_SM_1000_NS6system3cpp3parE,(_ZN41_INTERNAL_613a68c6_4_k_cu_718aab88_2025714cuda3std3__45__cpo5beginE - _ZN41_INTERNAL_613a68c6_4_k_cu_718aab88_2025716thrust24THRUST_300001_SM_1000_NS6system3cpp3parE)
_ZN41_INTERNAL_613a68c6_4_k_cu_718aab88_2025716thrust24THRUST_300001_SM_1000_NS6system3cpp3parE:
	.zero		1
	.type		_ZN41_INTERNAL_613a68c6_4_k_cu_718aab88_2025714cuda3std3__45__cpo5beginE,@object
	.size		_ZN41_INTERNAL_613a68c6_4_k_cu_718aab88_2025714cuda3std3__45__cpo5beginE,(_ZN41_INTERNAL_613a68c6_4_k_cu_718aab88_2025714cuda3std6ranges3__45__cpo5beginE - _ZN41_INTERNAL_613a68c6_4_k_cu_718aab88_2025714cuda3std3__45__cpo5beginE)
_ZN41_INTERNAL_613a68c6_4_k_cu_718aab88_2025714cuda3std3__45__cpo5beginE:
	.zero		1
	.type		_ZN41_INTERNAL_613a68c6_4_k_cu_718aab88_2025714cuda3std6ranges3__45__cpo5beginE,@object
	.size		_ZN41_INTERNAL_613a68c6_4_k_cu_718aab88_2025714cuda3std6ranges3__45__cpo5beginE,(_ZN41_INTERNAL_613a68c6_4_k_cu_718aab88_2025716thrust24THRUST_300001_SM_1000_NS6deviceE - _ZN41_INTERNAL_613a68c6_4_k_cu_718aab88_2025714cuda3std6ranges3__45__cpo5beginE)
_ZN41_INTERNAL_613a68c6_4_k_cu_718aab88_2025714cuda3std6ranges3__45__cpo5beginE:
	.zero		1
	.type		_ZN41_INTERNAL_613a68c6_4_k_cu_718aab88_2025716thrust24THRUST_300001_SM_1000_NS6deviceE,@object
	.size		_ZN41_INTERNAL_613a68c6_4_k_cu_718aab88_2025716thrust24THRUST_300001_SM_1000_NS6deviceE,(_ZN41_INTERNAL_613a68c6_4_k_cu_718aab88_2025714cuda3std3__47nulloptE - _ZN41_INTERNAL_613a68c6_4_k_cu_718aab88_2025716thrust24THRUST_300001_SM_1000_NS6deviceE)
_ZN41_INTERNAL_613a68c6_4_k_cu_718aab88_2025716thrust24THRUST_300001_SM_1000_NS6deviceE:
	.zero		1
	.type		_ZN41_INTERNAL_613a68c6_4_k_cu_718aab88_2025714cuda3std3__47nulloptE,@object
	.size		_ZN41_INTERNAL_613a68c6_4_k_cu_718aab88_2025714cuda3std3__47nulloptE,(_ZN41_INTERNAL_613a68c6_4_k_cu_718aab88_2025714cuda3std6ranges3__45__cpo8distanceE - _ZN41_INTERNAL_613a68c6_4_k_cu_718aab88_2025714cuda3std3__47nulloptE)
_ZN41_INTERNAL_613a68c6_4_k_cu_718aab88_2025714cuda3std3__47nulloptE:
	.zero		1
	.type		_ZN41_INTERNAL_613a68c6_4_k_cu_718aab88_2025714cuda3std6ranges3__45__cpo8distanceE,@object
	.size		_ZN41_INTERNAL_613a68c6_4_k_cu_718aab88_2025714cuda3std6ranges3__45__cpo8distanceE,(_ZN41_INTERNAL_613a68c6_4_k_cu_718aab88_2025716thrust24THRUST_300001_SM_1000_NS12placeholders2_4E - _ZN41_INTERNAL_613a68c6_4_k_cu_718aab88_2025714cuda3std6ranges3__45__cpo8distanceE)
_ZN41_INTERNAL_613a68c6_4_k_cu_718aab88_2025714cuda3std6ranges3__45__cpo8distanceE:
	.zero		1
	.type		_ZN41_INTERNAL_613a68c6_4_k_cu_718aab88_2025716thrust24THRUST_300001_SM_1000_NS12placeholders2_4E,@object
	.size		_ZN41_INTERNAL_613a68c6_4_k_cu_718aab88_2025716thrust24THRUST_300001_SM_1000_NS12placeholders2_4E,(_ZN41_INTERNAL_613a68c6_4_k_cu_718aab88_2025714cuda3std3__45__cpo6rbeginE - _ZN41_INTERNAL_613a68c6_4_k_cu_718aab88_2025716thrust24THRUST_300001_SM_1000_NS12placeholders2_4E)
_ZN41_INTERNAL_613a68c6_4_k_cu_718aab88_2025716thrust24THRUST_300001_SM_1000_NS12placeholders2_4E:
	.zero		1
	.type		_ZN41_INTERNAL_613a68c6_4_k_cu_718aab88_2025714cuda3std3__45__cpo6rbeginE,@object
	.size		_ZN41_INTERNAL_613a68c6_4_k_cu_718aab88_2025714cuda3std3__45__cpo6rbeginE,(_ZN41_INTERNAL_613a68c6_4_k_cu_718aab88_2025714cuda3std6ranges3__45__cpo7advanceE - _ZN41_INTERNAL_613a68c6_4_k_cu_718aab88_2025714cuda3std3__45__cpo6rbeginE)
_ZN41_INTERNAL_613a68c6_4_k_cu_718aab88_2025714cuda3std3__45__cpo6rbeginE:
	.zero		1
	.type		_ZN41_INTERNAL_613a68c6_4_k_cu_718aab88_2025714cuda3std6ranges3__45__cpo7advanceE,@object
	.size		_ZN41_INTERNAL_613a68c6_4_k_cu_718aab88_2025714cuda3std6ranges3__45__cpo7advanceE,(_ZN41_INTERNAL_613a68c6_4_k_cu_718aab88_2025716thrust24THRUST_300001_SM_1000_NS12placeholders3_10E - _ZN41_INTERNAL_613a68c6_4_k_cu_718aab88_2025714cuda3std6ranges3__45__cpo7advanceE)
_ZN41_INTERNAL_613a68c6_4_k_cu_718aab88_2025714cuda3std6ranges3__45__cpo7advanceE:
	.zero		1
	.type		_ZN41_INTERNAL_613a68c6_4_k_cu_718aab88_2025716thrust24THRUST_300001_SM_1000_NS12placeholders3_10E,@object
	.size		_ZN41_INTERNAL_613a68c6_4_k_cu_718aab88_2025716thrust24THRUST_300001_SM_1000_NS12placeholders3_10E,(_ZN41_INTERNAL_613a68c6_4_k_cu_718aab88_2025714cuda3std3__48in_placeE - _ZN41_INTERNAL_613a68c6_4_k_cu_718aab88_2025716thrust24THRUST_300001_SM_1000_NS12placeholders3_10E)
_ZN41_INTERNAL_613a68c6_4_k_cu_718aab88_2025716thrust24THRUST_300001_SM_1000_NS12placeholders3_10E:
	.zero		1
	.type		_ZN41_INTERNAL_613a68c6_4_k_cu_718aab88_2025714cuda3std3__48in_placeE,@object
	.size		_ZN41_INTERNAL_613a68c6_4_k_cu_718aab88_2025714cuda3std3__48in_placeE,(_ZN41_INTERNAL_613a68c6_4_k_cu_718aab88_2025714cuda3std6ranges3__45__cpo4sizeE - _ZN41_INTERNAL_613a68c6_4_k_cu_718aab88_2025714cuda3std3__48in_placeE)
_ZN41_INTERNAL_613a68c6_4_k_cu_718aab88_2025714cuda3std3__48in_placeE:
	.zero		1
	.type		_ZN41_INTERNAL_613a68c6_4_k_cu_718aab88_2025714cuda3std6ranges3__45__cpo4sizeE,@object
	.size		_ZN41_INTERNAL_613a68c6_4_k_cu_718aab88_2025714cuda3std6ranges3__45__cpo4sizeE,(_ZN41_INTERNAL_613a68c6_4_k_cu_718aab88_2025716thrust24THRUST_300001_SM_1000_NS12placeholders2_2E - _ZN41_INTERNAL_613a68c6_4_k_cu_718aab88_2025714cuda3std6ranges3__45__cpo4sizeE)
_ZN41_INTERNAL_613a68c6_4_k_cu_718aab88_2025714cuda3std6ranges3__45__cpo4sizeE:
	.zero		1
	.type		_ZN41_INTERNAL_613a68c6_4_k_cu_718aab88_2025716thrust24THRUST_300001_SM_1000_NS12placeholders2_2E,@object
	.size		_ZN41_INTERNAL_613a68c6_4_k_cu_718aab88_2025716thrust24THRUST_300001_SM_1000_NS12placeholders2_2E,(_ZN41_INTERNAL_613a68c6_4_k_cu_718aab88_2025714cuda3std3__45__cpo6cbeginE - _ZN41_INTERNAL_613a68c6_4_k_cu_718aab88_2025716thrust24THRUST_300001_SM_1000_NS12placeholders2_2E)
_ZN41_INTERNAL_613a68c6_4_k_cu_718aab88_2025716thrust24THRUST_300001_SM_1000_NS12placeholders2_2E:
	.zero		1
	.type		_ZN41_INTERNAL_613a68c6_4_k_cu_718aab88_2025714cuda3std3__45__cpo6cbeginE,@object
	.size		_ZN41_INTERNAL_613a68c6_4_k_cu_718aab88_2025714cuda3std3__45__cpo6cbeginE,(_ZN41_INTERNAL_613a68c6_4_k_cu_718aab88_2025714cuda3std6ranges3__45__cpo6cbeginE - _ZN41_INTERNAL_613a68c6_4_k_cu_718aab88_2025714cuda3std3__45__cpo6cbeginE)
_ZN41_INTERNAL_613a68c6_4_k_cu_718aab88_2025714cuda3std3__45__cpo6cbeginE:
	.zero		1
	.type		_ZN41_INTERNAL_613a68c6_4_k_cu_718aab88_2025714cuda3std6ranges3__45__cpo6cbeginE,@object
	.size		_ZN41_INTERNAL_613a68c6_4_k_cu_718aab88_2025714cuda3std6ranges3__45__cpo6cbeginE,(_ZN41_INTERNAL_613a68c6_4_k_cu_718aab88_2025716thrust24THRUST_300001_SM_1000_NS12placeholders2_6E - _ZN41_INTERNAL_613a68c6_4_k_cu_718aab88_2025714cuda3std6ranges3__45__cpo6cbeginE)
_ZN41_INTERNAL_613a68c6_4_k_cu_718aab88_2025714cuda3std6ranges3__45__cpo6cbeginE:
	.zero		1
	.type		_ZN41_INTERNAL_613a68c6_4_k_cu_718aab88_2025716thrust24THRUST_300001_SM_1000_NS12placeholders2_6E,@object
	.size		_ZN41_INTERNAL_613a68c6_4_k_cu_718aab88_2025716thrust24THRUST_300001_SM_1000_NS12placeholders2_6E,(_ZN41_INTERNAL_613a68c6_4_k_cu_718aab88_2025714cuda3std3__45__cpo7crbeginE - _ZN41_INTERNAL_613a68c6_4_k_cu_718aab88_2025716thrust24THRUST_300001_SM_1000_NS12placeholders2_6E)
_ZN41_INTERNAL_613a68c6_4_k_cu_718aab88_2025716thrust24THRUST_300001_SM_1000_NS12placeholders2_6E:
	.zero		1
	.type		_ZN41_INTERNAL_613a68c6_4_k_cu_718aab88_2025714cuda3std3__45__cpo7crbeginE,@object
	.size		_ZN41_INTERNAL_613a68c6_4_k_cu_718aab88_2025714cuda3std3__45__cpo7crbeginE,(_ZN41_INTERNAL_613a68c6_4_k_cu_718aab88_2025714cuda3std6ranges3__45__cpo4nextE - _ZN41_INTERNAL_613a68c6_4_k_cu_718aab88_2025714cuda3std3__45__cpo7crbeginE)
_ZN41_INTERNAL_613a68c6_4_k_cu_718aab88_2025714cuda3std3__45__cpo7crbeginE:
	.zero		1
	.type		_ZN41_INTERNAL_613a68c6_4_k_cu_718aab88_2025714cuda3std6ranges3__45__cpo4nextE,@object
	.size		_ZN41_INTERNAL_613a68c6_4_k_cu_718aab88_2025714cuda3std6ranges3__45__cpo4nextE,(_ZN41_INTERNAL_613a68c6_4_k_cu_718aab88_2025714cuda3std6ranges3__45__cpo4swapE - _ZN41_INTERNAL_613a68c6_4_k_cu_718aab88_2025714cuda3std6ranges3__45__cpo4nextE)
_ZN41_INTERNAL_613a68c6_4_k_cu_718aab88_2025714cuda3std6ranges3__45__cpo4nextE:
	.zero		1
	.type		_ZN41_INTERNAL_613a68c6_4_k_cu_718aab88_2025714cuda3std6ranges3__45__cpo4swapE,@object
	.size		_ZN41_INTERNAL_613a68c6_4_k_cu_718aab88_2025714cuda3std6ranges3__45__cpo4swapE,(_ZN41_INTERNAL_613a68c6_4_k_cu_718aab88_2025716thrust24THRUST_300001_SM_1000_NS8cuda_cub10par_nosyncE - _ZN41_INTERNAL_613a68c6_4_k_cu_718aab88_2025714cuda3std6ranges3__45__cpo4swapE)
_ZN41_INTERNAL_613a68c6_4_k_cu_718aab88_2025714cuda3std6ranges3__45__cpo4swapE:
	.zero		1
	.type		_ZN41_INTERNAL_613a68c6_4_k_cu_718aab88_2025716thrust24THRUST_300001_SM_1000_NS8cuda_cub10par_nosyncE,@object
	.size		_ZN41_INTERNAL_613a68c6_4_k_cu_718aab88_2025716thrust24THRUST_300001_SM_1000_NS8cuda_cub10par_nosyncE,(_ZN41_INTERNAL_613a68c6_4_k_cu_718aab88_2025716thrust24THRUST_300001_SM_1000_NS3seqE - _ZN41_INTERNAL_613a68c6_4_k_cu_718aab88_2025716thrust24THRUST_300001_SM_1000_NS8cuda_cub10par_nosyncE)
_ZN41_INTERNAL_613a68c6_4_k_cu_718aab88_2025716thrust24THRUST_300001_SM_1000_NS8cuda_cub10par_nosyncE:
	.zero		1
	.type		_ZN41_INTERNAL_613a68c6_4_k_cu_718aab88_2025716thrust24THRUST_300001_SM_1000_NS3seqE,@object
	.size		_ZN41_INTERNAL_613a68c6_4_k_cu_718aab88_2025716thrust24THRUST_300001_SM_1000_NS3seqE,(_ZN41_INTERNAL_613a68c6_4_k_cu_718aab88_2025714cuda3std3__420unreachable_sentinelE - _ZN41_INTERNAL_613a68c6_4_k_cu_718aab88_2025716thrust24THRUST_300001_SM_1000_NS3seqE)
_ZN41_INTERNAL_613a68c6_4_k_cu_718aab88_2025716thrust24THRUST_300001_SM_1000_NS3seqE:
	.zero		1
	.type		_ZN41_INTERNAL_613a68c6_4_k_cu_718aab88_2025714cuda3std3__420unreachable_sentinelE,@object
	.size		_ZN41_INTERNAL_613a68c6_4_k_cu_718aab88_2025714cuda3std3__420unreachable_sentinelE,(_ZN41_INTERNAL_613a68c6_4_k_cu_718aab88_2025714cuda3std6ranges3__45__cpo5ssizeE - _ZN41_INTERNAL_613a68c6_4_k_cu_718aab88_2025714cuda3std3__420unreachable_sentinelE)
_ZN41_INTERNAL_613a68c6_4_k_cu_718aab88_2025714cuda3std3__420unreachable_sentinelE:
	.zero		1
	.type		_ZN41_INTERNAL_613a68c6_4_k_cu_718aab88_2025714cuda3std6ranges3__45__cpo5ssizeE,@object
	.size		_ZN41_INTERNAL_613a68c6_4_k_cu_718aab88_2025714cuda3std6ranges3__45__cpo5ssizeE,(_ZN41_INTERNAL_613a68c6_4_k_cu_718aab88_2025716thrust24THRUST_300001_SM_1000_NS12placeholders2_3E - _ZN41_INTERNAL_613a68c6_4_k_cu_718aab88_2025714cuda3std6ranges3__45__cpo5ssizeE)
_ZN41_INTERNAL_613a68c6_4_k_cu_718aab88_2025714cuda3std6ranges3__45__cpo5ssizeE:
	.zero		1
	.type		_ZN41_INTERNAL_613a68c6_4_k_cu_718aab88_2025716thrust24THRUST_300001_SM_1000_NS12placeholders2_3E,@object
	.size		_ZN41_INTERNAL_613a68c6_4_k_cu_718aab88_2025716thrust24THRUST_300001_SM_1000_NS12placeholders2_3E,(_ZN41_INTERNAL_613a68c6_4_k_cu_718aab88_2025714cuda3std3__45__cpo4cendE - _ZN41_INTERNAL_613a68c6_4_k_cu_718aab88_2025716thrust24THRUST_300001_SM_1000_NS12placeholders2_3E)
_ZN41_INTERNAL_613a68c6_4_k_cu_718aab88_2025716thrust24THRUST_300001_SM_1000_NS12placeholders2_3E:
	.zero		1
	.type		_ZN41_INTERNAL_613a68c6_4_k_cu_718aab88_2025714cuda3std3__45__cpo4cendE,@object
	.size		_ZN41_INTERNAL_613a68c6_4_k_cu_718aab88_2025714cuda3std3__45__cpo4cendE,(_ZN41_INTERNAL_613a68c6_4_k_cu_718aab88_2025714cuda3std6ranges3__45__cpo4cendE - _ZN41_INTERNAL_613a68c6_4_k_cu_718aab88_2025714cuda3std3__45__cpo4cendE)
_ZN41_INTERNAL_613a68c6_4_k_cu_718aab88_2025714cuda3std3__45__cpo4cendE:
	.zero		1
	.type		_ZN41_INTERNAL_613a68c6_4_k_cu_718aab88_2025714cuda3std6ranges3__45__cpo4cendE,@object
	.size		_ZN41_INTERNAL_613a68c6_4_k_cu_718aab88_2025714cuda3std6ranges3__45__cpo4cendE,(_ZN41_INTERNAL_613a68c6_4_k_cu_718aab88_2025716thrust24THRUST_300001_SM_1000_NS12placeholders2_7E - _ZN41_INTERNAL_613a68c6_4_k_cu_718aab88_2025714cuda3std6ranges3__45__cpo4cendE)
_ZN41_INTERNAL_613a68c6_4_k_cu_718aab88_2025714cuda3std6ranges3__45__cpo4cendE:
	.zero		1
	.type		_ZN41_INTERNAL_613a68c6_4_k_cu_718aab88_2025716thrust24THRUST_300001_SM_1000_NS12placeholders2_7E,@object
	.size		_ZN41_INTERNAL_613a68c6_4_k_cu_718aab88_2025716thrust24THRUST_300001_SM_1000_NS12placeholders2_7E,(_ZN41_INTERNAL_613a68c6_4_k_cu_718aab88_2025714cuda3std3__45__cpo5crendE - _ZN41_INTERNAL_613a68c6_4_k_cu_718aab88_2025716thrust24THRUST_300001_SM_1000_NS12placeholders2_7E)
_ZN41_INTERNAL_613a68c6_4_k_cu_718aab88_2025716thrust24THRUST_300001_SM_1000_NS12placeholders2_7E:
	.zero		1
	.type		_ZN41_INTERNAL_613a68c6_4_k_cu_718aab88_2025714cuda3std3__45__cpo5crendE,@object
	.size		_ZN41_INTERNAL_613a68c6_4_k_cu_718aab88_2025714cuda3std3__45__cpo5crendE,(_ZN41_INTERNAL_613a68c6_4_k_cu_718aab88_2025714cuda3std6ranges3__45__cpo4prevE - _ZN41_INTERNAL_613a68c6_4_k_cu_718aab88_2025714cuda3std3__45__cpo5crendE)
_ZN41_INTERNAL_613a68c6_4_k_cu_718aab88_2025714cuda3std3__45__cpo5crendE:
	.zero		1
	.type		_ZN41_INTERNAL_613a68c6_4_k_cu_718aab88_2025714cuda3std6ranges3__45__cpo4prevE,@object
	.size		_ZN41_INTERNAL_613a68c6_4_k_cu_718aab88_2025714cuda3std6ranges3__45__cpo4prevE,(_ZN41_INTERNAL_613a68c6_4_k_cu_718aab88_2025714cuda3std6ranges3__45__cpo9iter_moveE - _ZN41_INTERNAL_613a68c6_4_k_cu_718aab88_2025714cuda3std6ranges3__45__cpo4prevE)
_ZN41_INTERNAL_613a68c6_4_k_cu_718aab88_2025714cuda3std6ranges3__45__cpo4prevE:
	.zero		1
	.type		_ZN41_INTERNAL_613a68c6_4_k_cu_718aab88_2025714cuda3std6ranges3__45__cpo9iter_moveE,@object
	.size		_ZN41_INTERNAL_613a68c6_4_k_cu_718aab88_2025714cuda3std6ranges3__45__cpo9iter_moveE,(_ZN41_INTERNAL_613a68c6_4_k_cu_718aab88_2025716thrust24THRUST_300001_SM_1000_NS6system6detail10sequential3seqE - _ZN41_INTERNAL_613a68c6_4_k_cu_718aab88_2025714cuda3std6ranges3__45__cpo9iter_moveE)
_ZN41_INTERNAL_613a68c6_4_k_cu_718aab88_2025714cuda3std6ranges3__45__cpo9iter_moveE:
	.zero		1
	.type		_ZN41_INTERNAL_613a68c6_4_k_cu_718aab88_2025716thrust24THRUST_300001_SM_1000_NS6system6detail10sequential3seqE,@object
	.size		_ZN41_INTERNAL_613a68c6_4_k_cu_718aab88_2025716thrust24THRUST_300001_SM_1000_NS6system6detail10sequential3seqE,(_ZN41_INTERNAL_613a68c6_4_k_cu_718aab88_2025716thrust24THRUST_300001_SM_1000_NS12placeholders2_9E - _ZN41_INTERNAL_613a68c6_4_k_cu_718aab88_2025716thrust24THRUST_300001_SM_1000_NS6system6detail10sequential3seqE)
_ZN41_INTERNAL_613a68c6_4_k_cu_718aab88_2025716thrust24THRUST_300001_SM_1000_NS6system6detail10sequential3seqE:
	.zero		1
	.type		_ZN41_INTERNAL_613a68c6_4_k_cu_718aab88_2025716thrust24THRUST_300001_SM_1000_NS12placeholders2_9E,@object
	.size		_ZN41_INTERNAL_613a68c6_4_k_cu_718aab88_2025716thrust24THRUST_300001_SM_1000_NS12placeholders2_9E,(_ZN41_INTERNAL_613a68c6_4_k_cu_718aab88_2025714cuda3std3__419piecewise_constructE - _ZN41_INTERNAL_613a68c6_4_k_cu_718aab88_2025716thrust24THRUST_300001_SM_1000_NS12placeholders2_9E)
_ZN41_INTERNAL_613a68c6_4_k_cu_718aab88_2025716thrust24THRUST_300001_SM_1000_NS12placeholders2_9E:
	.zero		1
	.type		_ZN41_INTERNAL_613a68c6_4_k_cu_718aab88_2025714cuda3std3__419piecewise_constructE,@object
	.size		_ZN41_INTERNAL_613a68c6_4_k_cu_718aab88_2025714cuda3std3__419piecewise_constructE,(_ZN41_INTERNAL_613a68c6_4_k_cu_718aab88_2025714cuda3std6ranges3__45__cpo5cdataE - _ZN41_INTERNAL_613a68c6_4_k_cu_718aab88_2025714cuda3std3__419piecewise_constructE)
_ZN41_INTERNAL_613a68c6_4_k_cu_718aab88_2025714cuda3std3__419piecewise_constructE:
	.zero		1
	.type		_ZN41_INTERNAL_613a68c6_4_k_cu_718aab88_2025714cuda3std6ranges3__45__cpo5cdataE,@object
	.size		_ZN41_INTERNAL_613a68c6_4_k_cu_718aab88_2025714cuda3std6ranges3__45__cpo5cdataE,(_ZN41_INTERNAL_613a68c6_4_k_cu_718aab88_2025716thrust24THRUST_300001_SM_1000_NS12placeholders2_1E - _ZN41_INTERNAL_613a68c6_4_k_cu_718aab88_2025714cuda3std6ranges3__45__cpo5cdataE)
_ZN41_INTERNAL_613a68c6_4_k_cu_718aab88_2025714cuda3std6ranges3__45__cpo5cdataE:
	.zero		1
	.type		_ZN41_INTERNAL_613a68c6_4_k_cu_718aab88_2025716thrust24THRUST_300001_SM_1000_NS12placeholders2_1E,@object
	.size		_ZN41_INTERNAL_613a68c6_4_k_cu_718aab88_2025716thrust24THRUST_300001_SM_1000_NS12placeholders2_1E,(_ZN41_INTERNAL_613a68c6_4_k_cu_718aab88_2025714cuda3std3__45__cpo3endE - _ZN41_INTERNAL_613a68c6_4_k_cu_718aab88_2025716thrust24THRUST_300001_SM_1000_NS12placeholders2_1E)
_ZN41_INTERNAL_613a68c6_4_k_cu_718aab88_2025716thrust24THRUST_300001_SM_1000_NS12placeholders2_1E:
	.zero		1
	.type		_ZN41_INTERNAL_613a68c6_4_k_cu_718aab88_2025714cuda3std3__45__cpo3endE,@object
	.size		_ZN41_INTERNAL_613a68c6_4_k_cu_718aab88_2025714cuda3std3__45__cpo3endE,(_ZN41_INTERNAL_613a68c6_4_k_cu_718aab88_2025714cuda3std6ranges3__45__cpo3endE - _ZN41_INTERNAL_613a68c6_4_k_cu_718aab88_2025714cuda3std3__45__cpo3endE)
_ZN41_INTERNAL_613a68c6_4_k_cu_718aab88_2025714cuda3std3__45__cpo3endE:
	.zero		1
	.type		_ZN41_INTERNAL_613a68c6_4_k_cu_718aab88_2025714cuda3std6ranges3__45__cpo3endE,@object
	.size		_ZN41_INTERNAL_613a68c6_4_k_cu_718aab88_2025714cuda3std6ranges3__45__cpo3endE,(_ZN41_INTERNAL_613a68c6_4_k_cu_718aab88_2025716thrust24THRUST_300001_SM_1000_NS12placeholders2_5E - _ZN41_INTERNAL_613a68c6_4_k_cu_718aab88_2025714cuda3std6ranges3__45__cpo3endE)
_ZN41_INTERNAL_613a68c6_4_k_cu_718aab88_2025714cuda3std6ranges3__45__cpo3endE:
	.zero		1
	.type		_ZN41_INTERNAL_613a68c6_4_k_cu_718aab88_2025716thrust24THRUST_300001_SM_1000_NS12placeholders2_5E,@object
	.size		_ZN41_INTERNAL_613a68c6_4_k_cu_718aab88_2025716thrust24THRUST_300001_SM_1000_NS12placeholders2_5E,(_ZN41_INTERNAL_613a68c6_4_k_cu_718aab88_2025714cuda3std3__45__cpo4rendE - _ZN41_INTERNAL_613a68c6_4_k_cu_718aab88_2025716thrust24THRUST_300001_SM_1000_NS12placeholders2_5E)
_ZN41_INTERNAL_613a68c6_4_k_cu_718aab88_2025716thrust24THRUST_300001_SM_1000_NS12placeholders2_5E:
	.zero		1
	.type		_ZN41_INTERNAL_613a68c6_4_k_cu_718aab88_2025714cuda3std3__45__cpo4rendE,@object
	.size		_ZN41_INTERNAL_613a68c6_4_k_cu_718aab88_2025714cuda3std3__45__cpo4rendE,(_ZN41_INTERNAL_613a68c6_4_k_cu_718aab88_2025714cuda3std6ranges3__45__cpo9iter_swapE - _ZN41_INTERNAL_613a68c6_4_k_cu_718aab88_2025714cuda3std3__45__cpo4rendE)
_ZN41_INTERNAL_613a68c6_4_k_cu_718aab88_2025714cuda3std3__45__cpo4rendE:
	.zero		1
	.type		_ZN41_INTERNAL_613a68c6_4_k_cu_718aab88_2025714cuda3std6ranges3__45__cpo9iter_swapE,@object
	.size		_ZN41_INTERNAL_613a68c6_4_k_cu_718aab88_2025714cuda3std6ranges3__45__cpo9iter_swapE,(_ZN41_INTERNAL_613a68c6_4_k_cu_718aab88_2025714cuda3std3__48unexpectE - _ZN41_INTERNAL_613a68c6_4_k_cu_718aab88_2025714cuda3std6ranges3__45__cpo9iter_swapE)
_ZN41_INTERNAL_613a68c6_4_k_cu_718aab88_2025714cuda3std6ranges3__45__cpo9iter_swapE:
	.zero		1
	.type		_ZN41_INTERNAL_613a68c6_4_k_cu_718aab88_2025714cuda3std3__48unexpectE,@object
	.size		_ZN41_INTERNAL_613a68c6_4_k_cu_718aab88_2025714cuda3std3__48unexpectE,(_ZN41_INTERNAL_613a68c6_4_k_cu_718aab88_2025716thrust24THRUST_300001_SM_1000_NS8cuda_cub3parE - _ZN41_INTERNAL_613a68c6_4_k_cu_718aab88_2025714cuda3std3__48unexpectE)
_ZN41_INTERNAL_613a68c6_4_k_cu_718aab88_2025714cuda3std3__48unexpectE:
	.zero		1
	.type		_ZN41_INTERNAL_613a68c6_4_k_cu_718aab88_2025716thrust24THRUST_300001_SM_1000_NS8cuda_cub3parE,@object
	.size		_ZN41_INTERNAL_613a68c6_4_k_cu_718aab88_2025716thrust24THRUST_300001_SM_1000_NS8cuda_cub3parE,(.L_29 - _ZN41_INTERNAL_613a68c6_4_k_cu_718aab88_2025716thrust24THRUST_300001_SM_1000_NS8cuda_cub3parE)
_ZN41_INTERNAL_613a68c6_4_k_cu_718aab88_2025716thrust24THRUST_300001_SM_1000_NS8cuda_cub3parE:
	.zero		1
.L_29:


//--------------------- .nv.constant0._ZN3cub18CUB_300001_SM_10006detail11EmptyKernelIvEEvv --------------------------
	.section	.nv.constant0._ZN3cub18CUB_300001_SM_10006detail11EmptyKernelIvEEvv,"a",@progbits
	.sectionflags	@""
	.align	4
.nv.constant0._ZN3cub18CUB_300001_SM_10006detail11EmptyKernelIvEEvv:
	.zero		896


//--------------------- SYMBOLS --------------------------

	.type		.nv.reservedSmem.offset0,@object
	.size		.nv.reservedSmem.offset0,0x4
